//
// Generated by NVIDIA NVVM Compiler
//
// Compiler Build ID: CL-36424714
// Cuda compilation tools, release 13.0, V13.0.88
// Based on NVVM 20.0.0
//

.version 9.0
.target sm_100
.address_size 64

	// .globl	_Z6vecaddPiS_S_

.visible .entry _Z6vecaddPiS_S_(
	.param .u64 .ptr .align 1 _Z6vecaddPiS_S__param_0,
	.param .u64 .ptr .align 1 _Z6vecaddPiS_S__param_1,
	.param .u64 .ptr .align 1 _Z6vecaddPiS_S__param_2
)
{
	.reg .pred 	%p<3>;
	.reg .b32 	%r<13>;
	.reg .b64 	%rd<11>;

	ld.param.u64 	%rd4, [_Z6vecaddPiS_S__param_0];
	ld.param.u64 	%rd5, [_Z6vecaddPiS_S__param_1];
	ld.param.u64 	%rd6, [_Z6vecaddPiS_S__param_2];
	mov.u32 	%r6, %tid.x;
	mov.u32 	%r7, %ctaid.x;
	mov.u32 	%r1, %ntid.x;
	mad.lo.s32 	%r12, %r7, %r1, %r6;
	setp.gt.s32 	%p1, %r12, 159999;
	@%p1 bra 	$L__BB0_3;
	mov.u32 	%r8, %nctaid.x;
	mul.lo.s32 	%r3, %r1, %r8;
	cvta.to.global.u64 	%rd1, %rd4;
	cvta.to.global.u64 	%rd2, %rd5;
	cvta.to.global.u64 	%rd3, %rd6;
$L__BB0_2:
	mul.wide.s32 	%rd7, %r12, 4;
	add.s64 	%rd8, %rd1, %rd7;
	ld.global.u32 	%r9, [%rd8];
	add.s64 	%rd9, %rd2, %rd7;
	ld.global.u32 	%r10, [%rd9];
	add.s32 	%r11, %r10, %r9;
	add.s64 	%rd10, %rd3, %rd7;
	st.global.u32 	[%rd10], %r11;
	add.s32 	%r12, %r12, %r3;
	setp.lt.s32 	%p2, %r12, 160000;
	@%p2 bra 	$L__BB0_2;
$L__BB0_3:
	ret;

}


// ===== COMPILED SASS (sm_100) =====

	.target	sm_100

	.elftype	@"ET_EXEC"


//--------------------- .note.nv.tkinfo           --------------------------
	.section	.note.nv.tkinfo,"",@"SHT_NOTE"
	.sectionflags	@"SHF_NOTE_NV_TKINFO"
	.tkinfo
        /*0018*/ 	.word	0x00000002
        /*0030*/ 	.string	""
        /*0030*/ 	.string	"ptxas"
        /*0030*/ 	.string	"Cuda compilation tools, release 13.0, V13.0.88"
        /*0030*/ 	.string	"Build cuda_13.0.r13.0/compiler.36424714_0"
        /*0030*/ 	.string	"-arch sm_100 -m 64 "



//--------------------- .note.nv.cuinfo           --------------------------
	.section	.note.nv.cuinfo,"",@"SHT_NOTE"
	.sectionflags	@"SHF_NOTE_NV_CUINFO"
        /*0018*/ 	.short	0x0002
        /*001a*/ 	.short	0x0064
        /*001c*/ 	.short	0x0082
	.zero		2


//--------------------- .nv.info                  --------------------------
	.section	.nv.info,"",@"SHT_CUDA_INFO"
	.align	4


	//----- nvinfo : EIATTR_REGCOUNT
	.align		4
        /*0000*/ 	.byte	0x04, 0x2f
        /*0002*/ 	.short	(.L_1 - .L_0)
	.align		4
.L_0:
        /*0004*/ 	.word	index@(_Z6vecaddPiS_S_)
        /*0008*/ 	.word	0x00000014


	//----- nvinfo : EIATTR_FRAME_SIZE
	.align		4
.L_1:
        /*000c*/ 	.byte	0x04, 0x11
        /*000e*/ 	.short	(.L_3 - .L_2)
	.align		4
.L_2:
        /*0010*/ 	.word	index@(_Z6vecaddPiS_S_)
        /*0014*/ 	.word	0x00000000


	//----- nvinfo : EIATTR_MIN_STACK_SIZE
	.align		4
.L_3:
        /*0018*/ 	.byte	0x04, 0x12
        /*001a*/ 	.short	(.L_5 - .L_4)
	.align		4
.L_4:
        /*001c*/ 	.word	index@(_Z6vecaddPiS_S_)
        /*0020*/ 	.word	0x00000000
.L_5:


//--------------------- .nv.compat                --------------------------
	.section	.nv.compat,"",@"SHT_CUDA_COMPAT_INFO"
	.align	4
        /*0000*/ 	.byte	0x02, 0x09, 0x00, 0x00, 0x02, 0x02, 0x01, 0x00, 0x02, 0x05, 0x05, 0x00, 0x03, 0x07, 0x01, 0x01
        /*0010*/ 	.byte	0x02, 0x03, 0x00, 0x00, 0x02, 0x06, 0x01, 0x00, 0x04, 0x0b, 0x08, 0x00, 0x09, 0x00, 0x00, 0x00
        /*0020*/ 	.byte	0x00, 0x00, 0x00, 0x00


//--------------------- .nv.info._Z6vecaddPiS_S_  --------------------------
	.section	.nv.info._Z6vecaddPiS_S_,"",@"SHT_CUDA_INFO"
	.sectionflags	@""
	.align	4


	//----- nvinfo : EIATTR_CUDA_API_VERSION
	.align		4
        /*0000*/ 	.byte	0x04, 0x37
        /*0002*/ 	.short	(.L_7 - .L_6)
.L_6:
        /*0004*/ 	.word	0x00000082


	//----- nvinfo : EIATTR_KPARAM_INFO
	.align		4
.L_7:
        /*0008*/ 	.byte	0x04, 0x17
        /*000a*/ 	.short	(.L_9 - .L_8)
.L_8:
        /*000c*/ 	.word	0x00000000
        /*0010*/ 	.short	0x0002
        /*0012*/ 	.short	0x0010
        /*0014*/ 	.byte	0x00, 0xf5, 0x21, 0x00


	//----- nvinfo : EIATTR_KPARAM_INFO
	.align		4
.L_9:
        /*0018*/ 	.byte	0x04, 0x17
        /*001a*/ 	.short	(.L_11 - .L_10)
.L_10:
        /*001c*/ 	.word	0x00000000
        /*0020*/ 	.short	0x0001
        /*0022*/ 	.short	0x0008
        /*0024*/ 	.byte	0x00, 0xf5, 0x21, 0x00


	//----- nvinfo : EIATTR_KPARAM_INFO
	.align		4
.L_11:
        /*0028*/ 	.byte	0x04, 0x17
        /*002a*/ 	.short	(.L_13 - .L_12)
.L_12:
        /*002c*/ 	.word	0x00000000
        /*0030*/ 	.short	0x0000
        /*0032*/ 	.short	0x0000
        /*0034*/ 	.byte	0x00, 0xf5, 0x21, 0x00


	//----- nvinfo : EIATTR_SPARSE_MMA_MASK
	.align		4
.L_13:
        /*0038*/ 	.byte	0x03, 0x50
        /*003a*/ 	.short	0x0000


	//----- nvinfo : EIATTR_MAXREG_COUNT
	.align		4
        /*003c*/ 	.byte	0x03, 0x1b
        /*003e*/ 	.short	0x00ff


	//----- nvinfo : EIATTR_MERCURY_ISA_VERSION
	.align		4
        /*0040*/ 	.byte	0x03, 0x5f
        /*0042*/ 	.short	0x0101


	//----- nvinfo : EIATTR_VRC_CTA_INIT_COUNT
	.align		4
        /*0044*/ 	.byte	0x02, 0x4a
	.zero		1
	.zero		1


	//----- nvinfo : EIATTR_EXIT_INSTR_OFFSETS
	.align		4
        /*0048*/ 	.byte	0x04, 0x1c
        /*004a*/ 	.short	(.L_15 - .L_14)


	//   ....[0]....
.L_14:
        /*004c*/ 	.word	0x00000060


	//   ....[1]....
        /*0050*/ 	.word	0x00000170


	//----- nvinfo : EIATTR_CRS_STACK_SIZE
	.align		4
.L_15:
        /*0054*/ 	.byte	0x04, 0x1e
        /*0056*/ 	.short	(.L_17 - .L_16)
.L_16:
        /*0058*/ 	.word	0x00000000


	//----- nvinfo : EIATTR_CBANK_PARAM_SIZE
	.align		4
.L_17:
        /*005c*/ 	.byte	0x03, 0x19
        /*005e*/ 	.short	0x0018


	//----- nvinfo : EIATTR_PARAM_CBANK
	.align		4
        /*0060*/ 	.byte	0x04, 0x0a
        /*0062*/ 	.short	(.L_19 - .L_18)
	.align		4
.L_18:
        /*0064*/ 	.word	index@(.nv.constant0._Z6vecaddPiS_S_)
        /*0068*/ 	.short	0x0380
        /*006a*/ 	.short	0x0018


	//----- nvinfo : EIATTR_SW_WAR
	.align		4
.L_19:
        /*006c*/ 	.byte	0x04, 0x36
        /*006e*/ 	.short	(.L_21 - .L_20)
.L_20:
        /*0070*/ 	.word	0x00000008
.L_21:


//--------------------- .nv.callgraph             --------------------------
	.section	.nv.callgraph,"",@"SHT_CUDA_CALLGRAPH"
	.align	4
	.sectionentsize	8
	.align		4
        /*0000*/ 	.word	0x00000000
	.align		4
        /*0004*/ 	.word	0xffffffff
	.align		4
        /*0008*/ 	.word	0x00000000
	.align		4
        /*000c*/ 	.word	0xfffffffe
	.align		4
        /*0010*/ 	.word	0x00000000
	.align		4
        /*0014*/ 	.word	0xfffffffd
	.align		4
        /*0018*/ 	.word	0x00000000
	.align		4
        /*001c*/ 	.word	0xfffffffc


//--------------------- .text._Z6vecaddPiS_S_     --------------------------
	.section	.text._Z6vecaddPiS_S_,"ax",@progbits
	.align	128
        .global         _Z6vecaddPiS_S_
        .type           _Z6vecaddPiS_S_,@function
        .size           _Z6vecaddPiS_S_,(.L_x_2 - _Z6vecaddPiS_S_)
        .other          _Z6vecaddPiS_S_,@"STO_CUDA_ENTRY STV_DEFAULT"
_Z6vecaddPiS_S_:
.text._Z6vecaddPiS_S_:
[----:B------:R-:W-:Y:S01]  /*0000*/  LDC R1, c[0x0][0x37c] ;  /* 0x0000df00ff017b82 */ /* 0x000fe20000000800 */
[----:B------:R-:W0:Y:S07]  /*0010*/  S2R R0, SR_TID.X ;  /* 0x0000000000007919 */ /* 0x000e2e0000002100 */
[----:B------:R-:W0:Y:S08]  /*0020*/  S2UR UR4, SR_CTAID.X ;  /* 0x00000000000479c3 */ /* 0x000e300000002500 */
[----:B------:R-:W0:Y:S02]  /*0030*/  LDC R15, c[0x0][0x360] ;  /* 0x0000d800ff0f7b82 */ /* 0x000e240000000800 */
[----:B0-----:R-:W-:-:S05]  /*0040*/  IMAD R0, R15, UR4, R0 ;  /* 0x000000040f007c24 */ /* 0x001fca000f8e0200 */
[----:B------:R-:W-:-:S13]  /*0050*/  ISETP.GT.AND P0, PT, R0, 0x270ff, PT ;  /* 0x000270ff0000780c */ /* 0x000fda0003f04270 */
[----:B------:R-:W-:Y:S05]  /*0060*/  @P0 EXIT ;  /* 0x000000000000094d */ /* 0x000fea0003800000 */
[----:B------:R-:W0:Y:S01]  /*0070*/  LDC.64 R12, c[0x0][0x390] ;  /* 0x0000e400ff0c7b82 */ /* 0x000e220000000a00 */
[----:B------:R-:W1:Y:S01]  /*0080*/  LDCU UR4, c[0x0][0x370] ;  /* 0x00006e00ff0477ac */ /* 0x000e620008000800 */
[----:B------:R-:W2:Y:S06]  /*0090*/  LDCU.64 UR6, c[0x0][0x358] ;  /* 0x00006b00ff0677ac */ /* 0x000eac0008000a00 */
[----:B------:R-:W3:Y:S08]  /*00a0*/  LDC.64 R8, c[0x0][0x380] ;  /* 0x0000e000ff087b82 */ /* 0x000ef00000000a00 */
[----:B------:R-:W4:Y:S01]  /*00b0*/  LDC.64 R10, c[0x0][0x388] ;  /* 0x0000e200ff0a7b82 */ /* 0x000f220000000a00 */
[----:B-1----:R-:W-:-:S07]  /*00c0*/  IMAD R15, R15, UR4, RZ ;  /* 0x000000040f0f7c24 */ /* 0x002fce000f8e02ff */
.L_x_0:
[----:B---3--:R-:W-:-:S04]  /*00d0*/  IMAD.WIDE R2, R0, 0x4, R8 ;  /* 0x0000000400027825 */ /* 0x008fc800078e0208 */
[C---:B----4-:R-:W-:Y:S02]  /*00e0*/  IMAD.WIDE R4, R0.reuse, 0x4, R10 ;  /* 0x0000000400047825 */ /* 0x050fe400078e020a */
[----:B--2---:R-:W2:Y:S04]  /*00f0*/  LDG.E R2, desc[UR6][R2.64] ;  /* 0x0000000602027981 */ /* 0x004ea8000c1e1900 */
[----:B------:R-:W2:Y:S01]  /*0100*/  LDG.E R5, desc[UR6][R4.64] ;  /* 0x0000000604057981 */ /* 0x000ea2000c1e1900 */
[----:B01----:R-:W-:Y:S01]  /*0110*/  IMAD.WIDE R6, R0, 0x4, R12 ;  /* 0x0000000400067825 */ /* 0x003fe200078e020c */
[----:B------:R-:W-:-:S04]  /*0120*/  IADD3 R0, PT, PT, R15, R0, RZ ;  /* 0x000000000f007210 */ /* 0x000fc80007ffe0ff */
[----:B------:R-:W-:Y:S02]  /*0130*/  ISETP.GE.AND P0, PT, R0, 0x27100, PT ;  /* 0x000271000000780c */ /* 0x000fe40003f06270 */
[----:B--2---:R-:W-:-:S05]  /*0140*/  IADD3 R17, PT, PT, R2, R5, RZ ;  /* 0x0000000502117210 */ /* 0x004fca0007ffe0ff */
[----:B------:R1:W-:Y:S06]  /*0150*/  STG.E desc[UR6][R6.64], R17 ;  /* 0x0000001106007986 */ /* 0x0003ec000c101906 */
[----:B------:R-:W-:Y:S05]  /*0160*/  @!P0 BRA `(.L_x_0) ;  /* 0xfffffffc00d88947 */ /* 0x000fea000383ffff */
[----:B------:R-:W-:Y:S05]  /*0170*/  EXIT ;  /* 0x000000000000794d */ /* 0x000fea0003800000 */
.L_x_1:
[----:B------:R-:W-:-:S00]  /*0180*/  BRA `(.L_x_1) ;  /* 0xfffffffc00fc7947 */ /* 0x000fc0000383ffff */
[----:B------:R-:W-:-:S00]  /*0190*/  NOP ;  /* 0x0000000000007918 */ /* 0x000fc00000000000 */
        /* <DEDUP_REMOVED lines=14> */
.L_x_2:


//--------------------- .nv.shared.reserved.0     --------------------------
	.section	.nv.shared.reserved.0,"aw",@nobits
	.weak		__nv_reservedSMEM_offset_0_alias
	.size		__nv_reservedSMEM_offset_0_alias, 0, 64
	.other		__nv_reservedSMEM_offset_0_alias,@"STO_CUDA_RESERVED_SHARED STV_DEFAULT"
__nv_reservedSMEM_offset_0_alias:
	.zero		0
	.zero		64


//--------------------- .nv.constant0._Z6vecaddPiS_S_ --------------------------
	.section	.nv.constant0._Z6vecaddPiS_S_,"a",@progbits
	.sectionflags	@""
	.align	4
.nv.constant0._Z6vecaddPiS_S_:
	.zero		920


//--------------------- SYMBOLS --------------------------

	.type		.nv.reservedSmem.offset0,@object
	.size		.nv.reservedSmem.offset0,0x4
